//
// Generated by NVIDIA NVVM Compiler
//
// Compiler Build ID: CL-36424714
// Cuda compilation tools, release 13.0, V13.0.88
// Based on NVVM 20.0.0
//

.version 9.0
.target sm_100
.address_size 64

	// .globl	_Z6matAddiPKfS0_Pf

.visible .entry _Z6matAddiPKfS0_Pf(
	.param .u32 _Z6matAddiPKfS0_Pf_param_0,
	.param .u64 .ptr .align 1 _Z6matAddiPKfS0_Pf_param_1,
	.param .u64 .ptr .align 1 _Z6matAddiPKfS0_Pf_param_2,
	.param .u64 .ptr .align 1 _Z6matAddiPKfS0_Pf_param_3
)
{
	.reg .pred 	%p<2>;
	.reg .b32 	%r<6>;
	.reg .b32 	%f<4>;
	.reg .b64 	%rd<11>;

	ld.param.u32 	%r2, [_Z6matAddiPKfS0_Pf_param_0];
	ld.param.u64 	%rd1, [_Z6matAddiPKfS0_Pf_param_1];
	ld.param.u64 	%rd2, [_Z6matAddiPKfS0_Pf_param_2];
	ld.param.u64 	%rd3, [_Z6matAddiPKfS0_Pf_param_3];
	mov.u32 	%r3, %ctaid.x;
	mov.u32 	%r4, %ntid.x;
	mov.u32 	%r5, %tid.x;
	mad.lo.s32 	%r1, %r3, %r4, %r5;
	setp.ge.s32 	%p1, %r1, %r2;
	@%p1 bra 	$L__BB0_2;
	cvta.to.global.u64 	%rd4, %rd1;
	cvta.to.global.u64 	%rd5, %rd2;
	cvta.to.global.u64 	%rd6, %rd3;
	mul.wide.s32 	%rd7, %r1, 4;
	add.s64 	%rd8, %rd4, %rd7;
	ld.global.f32 	%f1, [%rd8];
	add.s64 	%rd9, %rd5, %rd7;
	ld.global.f32 	%f2, [%rd9];
	add.f32 	%f3, %f1, %f2;
	add.s64 	%rd10, %rd6, %rd7;
	st.global.f32 	[%rd10], %f3;
$L__BB0_2:
	ret;

}


// ===== COMPILED SASS (sm_100) =====

	.target	sm_100

	.elftype	@"ET_EXEC"


//--------------------- .note.nv.tkinfo           --------------------------
	.section	.note.nv.tkinfo,"",@"SHT_NOTE"
	.sectionflags	@"SHF_NOTE_NV_TKINFO"
	.tkinfo
        /*0018*/ 	.word	0x00000002
        /*0030*/ 	.string	""
        /*0030*/ 	.string	"ptxas"
        /*0030*/ 	.string	"Cuda compilation tools, release 13.0, V13.0.88"
        /*0030*/ 	.string	"Build cuda_13.0.r13.0/compiler.36424714_0"
        /*0030*/ 	.string	"-arch sm_100 -m 64 "



//--------------------- .note.nv.cuinfo           --------------------------
	.section	.note.nv.cuinfo,"",@"SHT_NOTE"
	.sectionflags	@"SHF_NOTE_NV_CUINFO"
        /*0018*/ 	.short	0x0002
        /*001a*/ 	.short	0x0064
        /*001c*/ 	.short	0x0082
	.zero		2


//--------------------- .nv.info                  --------------------------
	.section	.nv.info,"",@"SHT_CUDA_INFO"
	.align	4


	//----- nvinfo : EIATTR_REGCOUNT
	.align		4
        /*0000*/ 	.byte	0x04, 0x2f
        /*0002*/ 	.short	(.L_1 - .L_0)
	.align		4
.L_0:
        /*0004*/ 	.word	index@(_Z6matAddiPKfS0_Pf)
        /*0008*/ 	.word	0x0000000c


	//----- nvinfo : EIATTR_FRAME_SIZE
	.align		4
.L_1:
        /*000c*/ 	.byte	0x04, 0x11
        /*000e*/ 	.short	(.L_3 - .L_2)
	.align		4
.L_2:
        /*0010*/ 	.word	index@(_Z6matAddiPKfS0_Pf)
        /*0014*/ 	.word	0x00000000


	//----- nvinfo : EIATTR_MIN_STACK_SIZE
	.align		4
.L_3:
        /*0018*/ 	.byte	0x04, 0x12
        /*001a*/ 	.short	(.L_5 - .L_4)
	.align		4
.L_4:
        /*001c*/ 	.word	index@(_Z6matAddiPKfS0_Pf)
        /*0020*/ 	.word	0x00000000
.L_5:


//--------------------- .nv.compat                --------------------------
	.section	.nv.compat,"",@"SHT_CUDA_COMPAT_INFO"
	.align	4
        /*0000*/ 	.byte	0x02, 0x09, 0x00, 0x00, 0x02, 0x02, 0x01, 0x00, 0x02, 0x05, 0x05, 0x00, 0x03, 0x07, 0x01, 0x01
        /*0010*/ 	.byte	0x02, 0x03, 0x00, 0x00, 0x02, 0x06, 0x01, 0x00, 0x04, 0x0b, 0x08, 0x00, 0x09, 0x00, 0x00, 0x00
        /*0020*/ 	.byte	0x00, 0x00, 0x00, 0x00


//--------------------- .nv.info._Z6matAddiPKfS0_Pf --------------------------
	.section	.nv.info._Z6matAddiPKfS0_Pf,"",@"SHT_CUDA_INFO"
	.sectionflags	@""
	.align	4


	//----- nvinfo : EIATTR_CUDA_API_VERSION
	.align		4
        /*0000*/ 	.byte	0x04, 0x37
        /*0002*/ 	.short	(.L_7 - .L_6)
.L_6:
        /*0004*/ 	.word	0x00000082


	//----- nvinfo : EIATTR_KPARAM_INFO
	.align		4
.L_7:
        /*0008*/ 	.byte	0x04, 0x17
        /*000a*/ 	.short	(.L_9 - .L_8)
.L_8:
        /*000c*/ 	.word	0x00000000
        /*0010*/ 	.short	0x0003
        /*0012*/ 	.short	0x0018
        /*0014*/ 	.byte	0x00, 0xf5, 0x21, 0x00


	//----- nvinfo : EIATTR_KPARAM_INFO
	.align		4
.L_9:
        /*0018*/ 	.byte	0x04, 0x17
        /*001a*/ 	.short	(.L_11 - .L_10)
.L_10:
        /*001c*/ 	.word	0x00000000
        /*0020*/ 	.short	0x0002
        /*0022*/ 	.short	0x0010
        /*0024*/ 	.byte	0x00, 0xf5, 0x21, 0x00


	//----- nvinfo : EIATTR_KPARAM_INFO
	.align		4
.L_11:
        /*0028*/ 	.byte	0x04, 0x17
        /*002a*/ 	.short	(.L_13 - .L_12)
.L_12:
        /*002c*/ 	.word	0x00000000
        /*0030*/ 	.short	0x0001
        /*0032*/ 	.short	0x0008
        /*0034*/ 	.byte	0x00, 0xf5, 0x21, 0x00


	//----- nvinfo : EIATTR_KPARAM_INFO
	.align		4
.L_13:
        /*0038*/ 	.byte	0x04, 0x17
        /*003a*/ 	.short	(.L_15 - .L_14)
.L_14:
        /*003c*/ 	.word	0x00000000
        /*0040*/ 	.short	0x0000
        /*0042*/ 	.short	0x0000
        /*0044*/ 	.byte	0x00, 0xf0, 0x11, 0x00


	//----- nvinfo : EIATTR_SPARSE_MMA_MASK
	.align		4
.L_15:
        /*0048*/ 	.byte	0x03, 0x50
        /*004a*/ 	.short	0x0000


	//----- nvinfo : EIATTR_MAXREG_COUNT
	.align		4
        /*004c*/ 	.byte	0x03, 0x1b
        /*004e*/ 	.short	0x00ff


	//----- nvinfo : EIATTR_MERCURY_ISA_VERSION
	.align		4
        /*0050*/ 	.byte	0x03, 0x5f
        /*0052*/ 	.short	0x0101


	//----- nvinfo : EIATTR_VRC_CTA_INIT_COUNT
	.align		4
        /*0054*/ 	.byte	0x02, 0x4a
	.zero		1
	.zero		1


	//----- nvinfo : EIATTR_EXIT_INSTR_OFFSETS
	.align		4
        /*0058*/ 	.byte	0x04, 0x1c
        /*005a*/ 	.short	(.L_17 - .L_16)


	//   ....[0]....
.L_16:
        /*005c*/ 	.word	0x00000070


	//   ....[1]....
        /*0060*/ 	.word	0x00000130


	//----- nvinfo : EIATTR_CBANK_PARAM_SIZE
	.align		4
.L_17:
        /*0064*/ 	.byte	0x03, 0x19
        /*0066*/ 	.short	0x0020


	//----- nvinfo : EIATTR_PARAM_CBANK
	.align		4
        /*0068*/ 	.byte	0x04, 0x0a
        /*006a*/ 	.short	(.L_19 - .L_18)
	.align		4
.L_18:
        /*006c*/ 	.word	index@(.nv.constant0._Z6matAddiPKfS0_Pf)
        /*0070*/ 	.short	0x0380
        /*0072*/ 	.short	0x0020


	//----- nvinfo : EIATTR_SW_WAR
	.align		4
.L_19:
        /*0074*/ 	.byte	0x04, 0x36
        /*0076*/ 	.short	(.L_21 - .L_20)
.L_20:
        /*0078*/ 	.word	0x00000008
.L_21:


//--------------------- .nv.callgraph             --------------------------
	.section	.nv.callgraph,"",@"SHT_CUDA_CALLGRAPH"
	.align	4
	.sectionentsize	8
	.align		4
        /*0000*/ 	.word	0x00000000
	.align		4
        /*0004*/ 	.word	0xffffffff
	.align		4
        /*0008*/ 	.word	0x00000000
	.align		4
        /*000c*/ 	.word	0xfffffffe
	.align		4
        /*0010*/ 	.word	0x00000000
	.align		4
        /*0014*/ 	.word	0xfffffffd
	.align		4
        /*0018*/ 	.word	0x00000000
	.align		4
        /*001c*/ 	.word	0xfffffffc


//--------------------- .text._Z6matAddiPKfS0_Pf  --------------------------
	.section	.text._Z6matAddiPKfS0_Pf,"ax",@progbits
	.align	128
        .global         _Z6matAddiPKfS0_Pf
        .type           _Z6matAddiPKfS0_Pf,@function
        .size           _Z6matAddiPKfS0_Pf,(.L_x_1 - _Z6matAddiPKfS0_Pf)
        .other          _Z6matAddiPKfS0_Pf,@"STO_CUDA_ENTRY STV_DEFAULT"
_Z6matAddiPKfS0_Pf:
.text._Z6matAddiPKfS0_Pf:
[----:B------:R-:W-:Y:S01]  /*0000*/  LDC R1, c[0x0][0x37c] ;  /* 0x0000df00ff017b82 */ /* 0x000fe20000000800 */
[----:B------:R-:W0:Y:S07]  /*0010*/  S2R R0, SR_TID.X ;  /* 0x0000000000007919 */ /* 0x000e2e0000002100 */
[----:B------:R-:W0:Y:S01]  /*0020*/  S2UR UR4, SR_CTAID.X ;  /* 0x00000000000479c3 */ /* 0x000e220000002500 */
[----:B------:R-:W1:Y:S07]  /*0030*/  LDCU UR5, c[0x0][0x380] ;  /* 0x00007000ff0577ac */ /* 0x000e6e0008000800 */
[----:B------:R-:W0:Y:S02]  /*0040*/  LDC R9, c[0x0][0x360] ;  /* 0x0000d800ff097b82 */ /* 0x000e240000000800 */
[----:B0-----:R-:W-:-:S05]  /*0050*/  IMAD R9, R9, UR4, R0 ;  /* 0x0000000409097c24 */ /* 0x001fca000f8e0200 */
[----:B-1----:R-:W-:-:S13]  /*0060*/  ISETP.GE.AND P0, PT, R9, UR5, PT ;  /* 0x0000000509007c0c */ /* 0x002fda000bf06270 */
[----:B------:R-:W-:Y:S05]  /*0070*/  @P0 EXIT ;  /* 0x000000000000094d */ /* 0x000fea0003800000 */
[----:B------:R-:W0:Y:S01]  /*0080*/  LDC.64 R2, c[0x0][0x388] ;  /* 0x0000e200ff027b82 */ /* 0x000e220000000a00 */
[----:B------:R-:W1:Y:S07]  /*0090*/  LDCU.64 UR4, c[0x0][0x358] ;  /* 0x00006b00ff0477ac */ /* 0x000e6e0008000a00 */
[----:B------:R-:W2:Y:S08]  /*00a0*/  LDC.64 R4, c[0x0][0x390] ;  /* 0x0000e400ff047b82 */ /* 0x000eb00000000a00 */
[----:B------:R-:W3:Y:S01]  /*00b0*/  LDC.64 R6, c[0x0][0x398] ;  /* 0x0000e600ff067b82 */ /* 0x000ee20000000a00 */
[----:B0-----:R-:W-:-:S06]  /*00c0*/  IMAD.WIDE R2, R9, 0x4, R2 ;  /* 0x0000000409027825 */ /* 0x001fcc00078e0202 */
[----:B-1----:R-:W4:Y:S01]  /*00d0*/  LDG.E R2, desc[UR4][R2.64] ;  /* 0x0000000402027981 */ /* 0x002f22000c1e1900 */
[----:B--2---:R-:W-:-:S06]  /*00e0*/  IMAD.WIDE R4, R9, 0x4, R4 ;  /* 0x0000000409047825 */ /* 0x004fcc00078e0204 */
[----:B------:R-:W4:Y:S01]  /*00f0*/  LDG.E R5, desc[UR4][R4.64] ;  /* 0x0000000404057981 */ /* 0x000f22000c1e1900 */
[----:B---3--:R-:W-:-:S04]  /*0100*/  IMAD.WIDE R6, R9, 0x4, R6 ;  /* 0x0000000409067825 */ /* 0x008fc800078e0206 */
[----:B----4-:R-:W-:-:S05]  /*0110*/  FADD R9, R2, R5 ;  /* 0x0000000502097221 */ /* 0x010fca0000000000 */
[----:B------:R-:W-:Y:S01]  /*0120*/  STG.E desc[UR4][R6.64], R9 ;  /* 0x0000000906007986 */ /* 0x000fe2000c101904 */
[----:B------:R-:W-:Y:S05]  /*0130*/  EXIT ;  /* 0x000000000000794d */ /* 0x000fea0003800000 */
.L_x_0:
[----:B------:R-:W-:-:S00]  /*0140*/  BRA `(.L_x_0) ;  /* 0xfffffffc00fc7947 */ /* 0x000fc0000383ffff */
[----:B------:R-:W-:-:S00]  /*0150*/  NOP ;  /* 0x0000000000007918 */ /* 0x000fc00000000000 */
        /* <DEDUP_REMOVED lines=10> */
.L_x_1:


//--------------------- .nv.shared.reserved.0     --------------------------
	.section	.nv.shared.reserved.0,"aw",@nobits
	.weak		__nv_reservedSMEM_offset_0_alias
	.size		__nv_reservedSMEM_offset_0_alias, 0, 64
	.other		__nv_reservedSMEM_offset_0_alias,@"STO_CUDA_RESERVED_SHARED STV_DEFAULT"
__nv_reservedSMEM_offset_0_alias:
	.zero		0
	.zero		64


//--------------------- .nv.constant0._Z6matAddiPKfS0_Pf --------------------------
	.section	.nv.constant0._Z6matAddiPKfS0_Pf,"a",@progbits
	.sectionflags	@""
	.align	4
.nv.constant0._Z6matAddiPKfS0_Pf:
	.zero		928


//--------------------- SYMBOLS --------------------------

	.type		.nv.reservedSmem.offset0,@object
	.size		.nv.reservedSmem.offset0,0x4
